	.headerflags	@"EF_CUDA_TEXMODE_UNIFIED EF_CUDA_64BIT_ADDRESS EF_CUDA_ACCELERATORS EF_CUDA_SM90 EF_CUDA_VIRTUAL_SM(EF_CUDA_SM90)"
	.elftype	@"ET_EXEC"


//--------------------- .nv.info                  --------------------------
	.section	.nv.info,"",@"SHT_CUDA_INFO"
	.align	4


	//----- nvinfo : EIATTR_REGCOUNT
	.align		4
        /*0000*/ 	.byte	0x04, 0x2f
        /*0002*/ 	.short	(.L_1 - .L_0)
	.align		4
.L_0:
        /*0004*/ 	.word	index@(triton_poi_fused_reflection_pad2d_3)
        /*0008*/ 	.word	0x00000020


	//----- nvinfo : EIATTR_MIN_STACK_SIZE
	.align		4
.L_1:
        /*000c*/ 	.byte	0x04, 0x12
        /*000e*/ 	.short	(.L_3 - .L_2)
	.align		4
.L_2:
        /*0010*/ 	.word	index@(triton_poi_fused_reflection_pad2d_3)
        /*0014*/ 	.word	0x00000000


	//----- nvinfo : EIATTR_FRAME_SIZE
	.align		4
.L_3:
        /*0018*/ 	.byte	0x04, 0x11
        /*001a*/ 	.short	(.L_5 - .L_4)
	.align		4
.L_4:
        /*001c*/ 	.word	index@(triton_poi_fused_reflection_pad2d_3)
        /*0020*/ 	.word	0x00000000


	//----- nvinfo : EIATTR_MIN_STACK_SIZE
	.align		4
.L_5:
        /*0024*/ 	.byte	0x04, 0x12
        /*0026*/ 	.short	(.L_7 - .L_6)
	.align		4
.L_6:
        /*0028*/ 	.word	index@(triton_poi_fused_reflection_pad2d_3)
        /*002c*/ 	.word	0x00000000
.L_7:


//--------------------- .nv.info.triton_poi_fused_reflection_pad2d_3 --------------------------
	.section	.nv.info.triton_poi_fused_reflection_pad2d_3,"",@"SHT_CUDA_INFO"
	.sectionflags	@""
	.align	4


	//----- nvinfo : EIATTR_CUDA_API_VERSION
	.align		4
        /*0000*/ 	.byte	0x04, 0x37
        /*0002*/ 	.short	(.L_9 - .L_8)
.L_8:
        /*0004*/ 	.word	0x0000007c


	//----- nvinfo : EIATTR_KPARAM_INFO
	.align		4
.L_9:
        /*0008*/ 	.byte	0x04, 0x17
        /*000a*/ 	.short	(.L_11 - .L_10)
.L_10:
        /*000c*/ 	.word	0x00000000
        /*0010*/ 	.short	0x0003
        /*0012*/ 	.short	0x0014
        /*0014*/ 	.byte	0x00, 0xf0, 0x11, 0x00


	//----- nvinfo : EIATTR_KPARAM_INFO
	.align		4
.L_11:
        /*0018*/ 	.byte	0x04, 0x17
        /*001a*/ 	.short	(.L_13 - .L_12)
.L_12:
        /*001c*/ 	.word	0x00000000
        /*0020*/ 	.short	0x0002
        /*0022*/ 	.short	0x0010
        /*0024*/ 	.byte	0x00, 0xf0, 0x11, 0x00


	//----- nvinfo : EIATTR_KPARAM_INFO
	.align		4
.L_13:
        /*0028*/ 	.byte	0x04, 0x17
        /*002a*/ 	.short	(.L_15 - .L_14)
.L_14:
        /*002c*/ 	.word	0x00000000
        /*0030*/ 	.short	0x0001
        /*0032*/ 	.short	0x0008
        /*0034*/ 	.byte	0x00, 0xf4, 0x21, 0x00


	//----- nvinfo : EIATTR_KPARAM_INFO
	.align		4
.L_15:
        /*0038*/ 	.byte	0x04, 0x17
        /*003a*/ 	.short	(.L_17 - .L_16)
.L_16:
        /*003c*/ 	.word	0x00000000
        /*0040*/ 	.short	0x0000
        /*0042*/ 	.short	0x0000
        /*0044*/ 	.byte	0x00, 0xf4, 0x21, 0x00


	//----- nvinfo : EIATTR_SPARSE_MMA_MASK
	.align		4
.L_17:
        /*0048*/ 	.byte	0x03, 0x50
        /*004a*/ 	.short	0x0000


	//----- nvinfo : EIATTR_MAXREG_COUNT
	.align		4
        /*004c*/ 	.byte	0x03, 0x1b
        /*004e*/ 	.short	0x00ff


	//----- nvinfo : EIATTR_EXIT_INSTR_OFFSETS
	.align		4
        /*0050*/ 	.byte	0x04, 0x1c
        /*0052*/ 	.short	(.L_19 - .L_18)


	//   ....[0]....
.L_18:
        /*0054*/ 	.word	0x00000800


	//   ....[1]....
        /*0058*/ 	.word	0x00000820


	//----- nvinfo : EIATTR_REQNTID
	.align		4
.L_19:
        /*005c*/ 	.byte	0x04, 0x10
        /*005e*/ 	.short	(.L_21 - .L_20)
.L_20:
        /*0060*/ 	.word	0x00000080
        /*0064*/ 	.word	0x00000001
        /*0068*/ 	.word	0x00000001


	//----- nvinfo : EIATTR_CBANK_PARAM_SIZE
	.align		4
.L_21:
        /*006c*/ 	.byte	0x03, 0x19
        /*006e*/ 	.short	0x0018


	//----- nvinfo : EIATTR_PARAM_CBANK
	.align		4
        /*0070*/ 	.byte	0x04, 0x0a
        /*0072*/ 	.short	(.L_23 - .L_22)
	.align		4
.L_22:
        /*0074*/ 	.word	index@(.nv.constant0.triton_poi_fused_reflection_pad2d_3)
        /*0078*/ 	.short	0x0210
        /*007a*/ 	.short	0x0018


	//----- nvinfo : EIATTR_SW_WAR
	.align		4
.L_23:
        /*007c*/ 	.byte	0x04, 0x36
        /*007e*/ 	.short	(.L_25 - .L_24)
.L_24:
        /*0080*/ 	.word	0x00000008
.L_25:


//--------------------- .nv.callgraph             --------------------------
	.section	.nv.callgraph,"",@"SHT_CUDA_CALLGRAPH"
	.align	4
	.sectionentsize	8
	.align		4
        /*0000*/ 	.word	0x00000000
	.align		4
        /*0004*/ 	.word	0xffffffff
	.align		4
        /*0008*/ 	.word	0x00000000
	.align		4
        /*000c*/ 	.word	0xfffffffe
	.align		4
        /*0010*/ 	.word	0x00000000
	.align		4
        /*0014*/ 	.word	0xfffffffd
	.align		4
        /*0018*/ 	.word	0x00000000
	.align		4
        /*001c*/ 	.word	0xfffffffc


//--------------------- .text.triton_poi_fused_reflection_pad2d_3 --------------------------
	.section	.text.triton_poi_fused_reflection_pad2d_3,"ax",@progbits
	.align	128
        .global         triton_poi_fused_reflection_pad2d_3
        .type           triton_poi_fused_reflection_pad2d_3,@function
        .size           triton_poi_fused_reflection_pad2d_3,(.L_x_1 - triton_poi_fused_reflection_pad2d_3)
        .other          triton_poi_fused_reflection_pad2d_3,@"STO_CUDA_ENTRY STV_DEFAULT"
triton_poi_fused_reflection_pad2d_3:
.text.triton_poi_fused_reflection_pad2d_3:
[----:B------:R-:W0:Y:S01]  /*0000*/  LDC R1, c[0x0][0x28] ;  /* 0x00000a00ff017b82 */ /* 0x000e220000000800 */
[----:B------:R-:W1:Y:S07]  /*0010*/  S2R R4, SR_TID.X ;  /* 0x0000000000047919 */ /* 0x000e6e0000002100 */
[----:B------:R-:W2:Y:S01]  /*0020*/  S2UR UR4, SR_CTAID.Y ;  /* 0x00000000000479c3 */ /* 0x000ea20000002600 */
[----:B------:R-:W-:Y:S01]  /*0030*/  HFMA2.MMA R21, -RZ, RZ, 0, 0 ;  /* 0x00000000ff157435 */ /* 0x000fe200000001ff */
[----:B------:R-:W-:Y:S01]  /*0040*/  MOV R23, RZ ;  /* 0x000000ff00177202 */ /* 0x000fe20000000f00 */
[----:B------:R-:W3:Y:S01]  /*0050*/  S2R R3, SR_CTAID.X ;  /* 0x0000000000037919 */ /* 0x000ee20000002500 */
[----:B------:R-:W-:Y:S01]  /*0060*/  HFMA2.MMA R25, -RZ, RZ, 0, 0 ;  /* 0x00000000ff197435 */ /* 0x000fe200000001ff */
[----:B------:R-:W-:Y:S01]  /*0070*/  CS2R R18, SRZ ;  /* 0x0000000000127805 */ /* 0x000fe2000001ff00 */
[----:B------:R-:W-:-:S02]  /*0080*/  ULDC.64 UR6, c[0x0][0x208] ;  /* 0x0000820000067ab9 */ /* 0x000fc40000000a00 */
[----:B------:R-:W4:Y:S01]  /*0090*/  LDC.64 R6, c[0x0][0x210] ;  /* 0x00008400ff067b82 */ /* 0x000f220000000a00 */
[----:B--2---:R-:W-:Y:S01]  /*00a0*/  USHF.L.U32 UR4, UR4, 0x4, URZ ;  /* 0x0000000404047899 */ /* 0x004fe2000800063f */
[----:B-1----:R-:W-:Y:S02]  /*00b0*/  LOP3.LUT R10, R4, 0x3f, RZ, 0xc0, !PT ;  /* 0x0000003f040a7812 */ /* 0x002fe400078ec0ff */
[----:B------:R-:W-:Y:S02]  /*00c0*/  SHF.R.U32.HI R14, RZ, 0x6, R4 ;  /* 0x00000006ff0e7819 */ /* 0x000fe40000011604 */
[----:B---3--:R-:W-:Y:S02]  /*00d0*/  LEA R10, R3, R10, 0x6 ;  /* 0x0000000a030a7211 */ /* 0x008fe400078e30ff */
[----:B------:R-:W-:Y:S02]  /*00e0*/  SGXT.U32 R14, R14, 0x1 ;  /* 0x000000010e0e781a */ /* 0x000fe40000000000 */
[C---:B------:R-:W-:Y:S01]  /*00f0*/  ISETP.GE.AND P0, PT, R10.reuse, 0x64, PT ;  /* 0x000000640a00780c */ /* 0x040fe20003f06270 */
[----:B------:R-:W-:Y:S01]  /*0100*/  IMAD.HI R0, R10, 0x66666667, RZ ;  /* 0x666666670a007827 */ /* 0x000fe200078e02ff */
[----:B------:R-:W-:-:S04]  /*0110*/  LOP3.LUT R14, R14, UR4, RZ, 0xfc, !PT ;  /* 0x000000040e0e7c12 */ /* 0x000fc8000f8efcff */
[----:B------:R-:W-:Y:S02]  /*0120*/  SHF.R.U32.HI R3, RZ, 0x1f, R0 ;  /* 0x0000001fff037819 */ /* 0x000fe40000011600 */
[----:B------:R-:W-:Y:S02]  /*0130*/  LOP3.LUT R13, R14, 0x2, RZ, 0xfc, !PT ;  /* 0x000000020e0d7812 */ /* 0x000fe400078efcff */
[----:B------:R-:W-:Y:S02]  /*0140*/  LEA.HI.SX32 R3, R0, R3, 0x1e ;  /* 0x0000000300037211 */ /* 0x000fe400078ff2ff */
[C---:B------:R-:W-:Y:S02]  /*0150*/  LOP3.LUT R12, R14.reuse, 0x4, RZ, 0xfc, !PT ;  /* 0x000000040e0c7812 */ /* 0x040fe400078efcff */
[----:B------:R-:W-:Y:S01]  /*0160*/  LOP3.LUT R11, R14, 0x6, RZ, 0xfc, !PT ;  /* 0x000000060e0b7812 */ /* 0x000fe200078efcff */
[----:B------:R-:W-:Y:S01]  /*0170*/  IMAD R0, R3, -0xa, R10 ;  /* 0xfffffff603007824 */ /* 0x000fe200078e020a */
[----:B------:R-:W-:-:S02]  /*0180*/  IADD3 R3, R3, -0x3, RZ ;  /* 0xfffffffd03037810 */ /* 0x000fc40007ffe0ff */
[----:B------:R-:W-:Y:S02]  /*0190*/  ISETP.LT.AND P2, PT, R13, 0xc, !P0 ;  /* 0x0000000c0d00780c */ /* 0x000fe40004741270 */
[----:B------:R-:W-:Y:S02]  /*01a0*/  IADD3 R0, R0, -0x3, RZ ;  /* 0xfffffffd00007810 */ /* 0x000fe40007ffe0ff */
[----:B------:R-:W-:Y:S02]  /*01b0*/  IABS R2, R3 ;  /* 0x0000000300027213 */ /* 0x000fe40000000000 */
[----:B------:R-:W-:Y:S02]  /*01c0*/  IABS R0, R0 ;  /* 0x0000000000007213 */ /* 0x000fe40000000000 */
[----:B------:R-:W-:Y:S02]  /*01d0*/  IADD3 R2, R2, -0x3, RZ ;  /* 0xfffffffd02027810 */ /* 0x000fe40007ffe0ff */
[----:B------:R-:W-:-:S02]  /*01e0*/  IADD3 R0, R0, -0x3, RZ ;  /* 0xfffffffd00007810 */ /* 0x000fc40007ffe0ff */
[----:B------:R-:W-:Y:S02]  /*01f0*/  IABS R17, R2 ;  /* 0x0000000200117213 */ /* 0x000fe40000000000 */
[----:B------:R-:W-:Y:S02]  /*0200*/  IABS R0, R0 ;  /* 0x0000000000007213 */ /* 0x000fe40000000000 */
[----:B------:R-:W-:Y:S02]  /*0210*/  ISETP.LT.AND P3, PT, R12, 0xc, !P0 ;  /* 0x0000000c0c00780c */ /* 0x000fe40004761270 */
[----:B------:R-:W-:Y:S02]  /*0220*/  LEA R17, R17, R0, 0x2 ;  /* 0x0000000011117211 */ /* 0x000fe400078e10ff */
[----:B------:R-:W-:Y:S02]  /*0230*/  ISETP.LT.AND P1, PT, R14, 0xc, !P0 ;  /* 0x0000000c0e00780c */ /* 0x000fe40004721270 */
[----:B------:R-:W-:-:S02]  /*0240*/  IADD3 R17, -R17, 0xf, RZ ;  /* 0x0000000f11117810 */ /* 0x000fc40007ffe1ff */
[----:B------:R-:W-:Y:S02]  /*0250*/  ISETP.LT.AND P4, PT, R11, 0xc, !P0 ;  /* 0x0000000c0b00780c */ /* 0x000fe40004781270 */
[-C--:B------:R-:W-:Y:S01]  /*0260*/  LEA R5, R12, R17.reuse, 0x4 ;  /* 0x000000110c057211 */ /* 0x080fe200078e20ff */
[----:B------:R-:W-:Y:S01]  /*0270*/  IMAD R3, R13, 0x10, R17 ;  /* 0x000000100d037824 */ /* 0x000fe200078e0211 */
[CC--:B------:R-:W-:Y:S02]  /*0280*/  LEA R27, R14.reuse, R17.reuse, 0x4 ;  /* 0x000000110e1b7211 */ /* 0x0c0fe400078e20ff */
[----:B------:R-:W-:Y:S01]  /*0290*/  LEA R9, R11, R17, 0x4 ;  /* 0x000000110b097211 */ /* 0x000fe200078e20ff */
[--C-:B----4-:R-:W-:Y:S01]  /*02a0*/  IMAD.WIDE R2, R3, 0x4, R6.reuse ;  /* 0x0000000403027825 */ /* 0x110fe200078e0206 */
[C---:B------:R-:W-:Y:S02]  /*02b0*/  LOP3.LUT R15, R14.reuse, 0x8, RZ, 0xfc, !PT ;  /* 0x000000080e0f7812 */ /* 0x040fe400078efcff */
[C---:B------:R-:W-:Y:S01]  /*02c0*/  LOP3.LUT R20, R14.reuse, 0xa, RZ, 0xfc, !PT ;  /* 0x0000000a0e147812 */ /* 0x040fe200078efcff */
[--C-:B------:R-:W-:Y:S01]  /*02d0*/  IMAD.WIDE R4, R5, 0x4, R6.reuse ;  /* 0x0000000405047825 */ /* 0x100fe200078e0206 */
[----:B------:R-:W-:Y:S01]  /*02e0*/  ISETP.LT.AND P5, PT, R15, 0xc, !P0 ;  /* 0x0000000c0f00780c */ /* 0x000fe200047a1270 */
[----:B------:R1:W2:Y:S02]  /*02f0*/  @P2 LDG.E.EL R21, desc[UR6][R2.64] ;  /* 0x0000000602152981 */ /* 0x0002a4000c2e1900 */
[--C-:B------:R-:W-:Y:S01]  /*0300*/  IMAD.WIDE R26, R27, 0x4, R6.reuse ;  /* 0x000000041b1a7825 */ /* 0x100fe200078e0206 */
[----:B------:R-:W-:Y:S01]  /*0310*/  LOP3.LUT R22, R14, 0xc, RZ, 0xfc, !PT ;  /* 0x0000000c0e167812 */ /* 0x000fe200078efcff */
[----:B------:R3:W4:Y:S02]  /*0320*/  @P3 LDG.E.EL R23, desc[UR6][R4.64] ;  /* 0x0000000604173981 */ /* 0x000724000c2e1900 */
[----:B------:R-:W-:Y:S01]  /*0330*/  IMAD.WIDE R8, R9, 0x4, R6 ;  /* 0x0000000409087825 */ /* 0x000fe200078e0206 */
[----:B------:R-:W-:Y:S01]  /*0340*/  ISETP.LT.AND P6, PT, R20, 0xc, !P0 ;  /* 0x0000000c1400780c */ /* 0x000fe200047c1270 */
[----:B------:R5:W2:Y:S01]  /*0350*/  @P1 LDG.E.EL R19, desc[UR6][R26.64] ;  /* 0x000000061a131981 */ /* 0x000aa2000c2e1900 */
[----:B------:R-:W-:-:S02]  /*0360*/  ISETP.GT.AND P0, PT, RZ, UR4, !P0 ;  /* 0x00000004ff007c0c */ /* 0x000fc4000c704270 */
[-C--:B-1----:R-:W-:Y:S01]  /*0370*/  LEA R3, R15, R17.reuse, 0x4 ;  /* 0x000000110f037211 */ /* 0x082fe200078e20ff */
[----:B------:R1:W4:Y:S01]  /*0380*/  @P4 LDG.E.EL R25, desc[UR6][R8.64] ;  /* 0x0000000608194981 */ /* 0x000322000c2e1900 */
[-C--:B---3--:R-:W-:Y:S01]  /*0390*/  LEA R5, R20, R17.reuse, 0x4 ;  /* 0x0000001114057211 */ /* 0x088fe200078e20ff */
[----:B------:R-:W-:Y:S01]  /*03a0*/  IMAD.MOV.U32 R29, RZ, RZ, RZ ;  /* 0x000000ffff1d7224 */ /* 0x000fe200078e00ff */
[----:B------:R-:W-:Y:S01]  /*03b0*/  MOV R0, RZ ;  /* 0x000000ff00007202 */ /* 0x000fe20000000f00 */
[----:B0----5:R-:W-:Y:S01]  /*03c0*/  HFMA2.MMA R27, -RZ, RZ, 0, 0 ;  /* 0x00000000ff1b7435 */ /* 0x021fe200000001ff */
[----:B------:R-:W-:Y:S01]  /*03d0*/  IMAD.WIDE R2, R3, 0x4, R6 ;  /* 0x0000000403027825 */ /* 0x000fe200078e0206 */
[----:B-1----:R-:W-:-:S03]  /*03e0*/  LEA R9, R22, R17, 0x4 ;  /* 0x0000001116097211 */ /* 0x002fc600078e20ff */
[--C-:B------:R-:W-:Y:S01]  /*03f0*/  IMAD.WIDE R4, R5, 0x4, R6.reuse ;  /* 0x0000000405047825 */ /* 0x100fe200078e0206 */
[----:B------:R-:W3:Y:S03]  /*0400*/  @P5 LDG.E.EL R0, desc[UR6][R2.64] ;  /* 0x0000000602005981 */ /* 0x000ee6000c2e1900 */
[----:B------:R-:W-:Y:S01]  /*0410*/  IMAD.WIDE R8, R9, 0x4, R6 ;  /* 0x0000000409087825 */ /* 0x000fe200078e0206 */
[----:B------:R0:W3:Y:S04]  /*0420*/  @P6 LDG.E.EL R29, desc[UR6][R4.64] ;  /* 0x00000006041d6981 */ /* 0x0000e8000c2e1900 */
[----:B------:R1:W3:Y:S01]  /*0430*/  @P0 LDG.E.EL R27, desc[UR6][R8.64] ;  /* 0x00000006081b0981 */ /* 0x0002e2000c2e1900 */
[C---:B------:R-:W-:Y:S01]  /*0440*/  LOP3.LUT R24, R14.reuse, 0xe, RZ, 0xfc, !PT ;  /* 0x0000000e0e187812 */ /* 0x040fe200078efcff */
[----:B------:R-:W-:-:S03]  /*0450*/  IMAD.HI R16, R14, 0x55555556, RZ ;  /* 0x555555560e107827 */ /* 0x000fc600078e02ff */
[----:B------:R-:W-:-:S05]  /*0460*/  LEA R17, R24, R17, 0x4 ;  /* 0x0000001118117211 */ /* 0x000fca00078e20ff */
[----:B------:R-:W-:Y:S01]  /*0470*/  IMAD.WIDE R6, R17, 0x4, R6 ;  /* 0x0000000411067825 */ /* 0x000fe200078e0206 */
[----:B------:R-:W-:-:S03]  /*0480*/  LEA.HI R17, R16, R16, RZ, 0x1 ;  /* 0x0000001010117211 */ /* 0x000fc600078f08ff */
[----:B------:R-:W-:Y:S01]  /*0490*/  IMAD.HI R16, R13, 0x55555556, RZ ;  /* 0x555555560d107827 */ /* 0x000fe200078e02ff */
[----:B------:R0:W5:Y:S03]  /*04a0*/  @P0 LDG.E.EL R18, desc[UR6][R6.64] ;  /* 0x0000000606120981 */ /* 0x000166000c2e1900 */
[----:B------:R-:W-:Y:S01]  /*04b0*/  IMAD R14, R17, -0x3, R14 ;  /* 0xfffffffd110e7824 */ /* 0x000fe200078e020e */
[----:B------:R-:W-:Y:S01]  /*04c0*/  LEA.HI R16, R16, R16, RZ, 0x1 ;  /* 0x0000001010107211 */ /* 0x000fe200078f08ff */
[----:B------:R-:W-:-:S04]  /*04d0*/  IMAD.HI R26, R12, 0x55555556, RZ ;  /* 0x555555560c1a7827 */ /* 0x000fc800078e02ff */
[----:B------:R-:W-:Y:S02]  /*04e0*/  IMAD R14, R10, 0x3, R14 ;  /* 0x000000030a0e7824 */ /* 0x000fe400078e020e */
[----:B0-----:R-:W-:Y:S01]  /*04f0*/  IMAD R5, R16, -0x3, R13 ;  /* 0xfffffffd10057824 */ /* 0x001fe200078e020d */
[----:B------:R-:W-:Y:S01]  /*0500*/  LEA.HI R26, R26, R26, RZ, 0x1 ;  /* 0x0000001a1a1a7211 */ /* 0x000fe200078f08ff */
[----:B------:R-:W-:Y:S02]  /*0510*/  IMAD R3, R17, 0x12c, R14 ;  /* 0x0000012c11037824 */ /* 0x000fe400078e020e */
[----:B------:R-:W-:Y:S02]  /*0520*/  IMAD R5, R16, 0x12c, R5 ;  /* 0x0000012c10057824 */ /* 0x000fe400078e0205 */
[----:B------:R-:W0:Y:S01]  /*0530*/  LDC.64 R16, c[0x0][0x218] ;  /* 0x00008600ff107b82 */ /* 0x000e220000000a00 */
[----:B-1----:R-:W-:Y:S02]  /*0540*/  IMAD R9, R26, -0x3, R12 ;  /* 0xfffffffd1a097824 */ /* 0x002fe400078e020c */
[----:B------:R-:W-:-:S04]  /*0550*/  IMAD.HI R2, R11, 0x55555556, RZ ;  /* 0x555555560b027827 */ /* 0x000fc800078e02ff */
[----:B------:R-:W-:Y:S01]  /*0560*/  IMAD R7, R26, 0x12c, R9 ;  /* 0x0000012c1a077824 */ /* 0x000fe200078e0209 */
[----:B------:R-:W-:Y:S01]  /*0570*/  LEA.HI R6, R2, R2, RZ, 0x1 ;  /* 0x0000000202067211 */ /* 0x000fe200078f08ff */
[----:B------:R-:W-:-:S04]  /*0580*/  IMAD.HI R4, R15, 0x55555556, RZ ;  /* 0x555555560f047827 */ /* 0x000fc800078e02ff */
[----:B------:R-:W-:Y:S01]  /*0590*/  IMAD.HI R9, R20, 0x55555556, RZ ;  /* 0x5555555614097827 */ /* 0x000fe200078e02ff */
[----:B------:R-:W-:-:S03]  /*05a0*/  LEA.HI R2, R4, R4, RZ, 0x1 ;  /* 0x0000000404027211 */ /* 0x000fc600078f08ff */
[----:B------:R-:W-:Y:S01]  /*05b0*/  IMAD.HI R8, R22, 0x55555556, RZ ;  /* 0x5555555616087827 */ /* 0x000fe200078e02ff */
[----:B------:R-:W-:-:S03]  /*05c0*/  LEA.HI R9, R9, R9, RZ, 0x1 ;  /* 0x0000000909097211 */ /* 0x000fc600078f08ff */
[----:B------:R-:W-:-:S04]  /*05d0*/  IMAD.HI R12, R24, 0x55555556, RZ ;  /* 0x55555556180c7827 */ /* 0x000fc800078e02ff */
[----:B------:R-:W-:Y:S01]  /*05e0*/  IMAD R13, R6, -0x3, R11 ;  /* 0xfffffffd060d7824 */ /* 0x000fe200078e020b */
[----:B------:R-:W-:Y:S02]  /*05f0*/  LEA.HI R11, R8, R8, RZ, 0x1 ;  /* 0x00000008080b7211 */ /* 0x000fe400078f08ff */
[----:B------:R-:W-:Y:S01]  /*0600*/  LEA.HI R4, R12, R12, RZ, 0x1 ;  /* 0x0000000c0c047211 */ /* 0x000fe200078f08ff */
[----:B------:R-:W-:Y:S02]  /*0610*/  IMAD R15, R2, -0x3, R15 ;  /* 0xfffffffd020f7824 */ /* 0x000fe400078e020f */
[----:B------:R-:W-:Y:S02]  /*0620*/  IMAD R20, R9, -0x3, R20 ;  /* 0xfffffffd09147824 */ /* 0x000fe400078e0214 */
[----:B------:R-:W-:Y:S02]  /*0630*/  IMAD R22, R11, -0x3, R22 ;  /* 0xfffffffd0b167824 */ /* 0x000fe400078e0216 */
[----:B------:R-:W-:-:S02]  /*0640*/  IMAD R13, R6, 0x12c, R13 ;  /* 0x0000012c060d7824 */ /* 0x000fc400078e020d */
[----:B------:R-:W-:Y:S02]  /*0650*/  IMAD R24, R4, -0x3, R24 ;  /* 0xfffffffd04187824 */ /* 0x000fe400078e0218 */
[----:B------:R-:W-:Y:S02]  /*0660*/  IMAD R15, R2, 0x12c, R15 ;  /* 0x0000012c020f7824 */ /* 0x000fe400078e020f */
[----:B------:R-:W-:Y:S02]  /*0670*/  IMAD R20, R9, 0x12c, R20 ;  /* 0x0000012c09147824 */ /* 0x000fe400078e0214 */
[C---:B------:R-:W-:Y:S02]  /*0680*/  IMAD R5, R10.reuse, 0x3, R5 ;  /* 0x000000030a057824 */ /* 0x040fe400078e0205 */
[----:B------:R-:W-:Y:S02]  /*0690*/  IMAD R22, R11, 0x12c, R22 ;  /* 0x0000012c0b167824 */ /* 0x000fe400078e0216 */
[----:B------:R-:W-:-:S02]  /*06a0*/  IMAD R7, R10, 0x3, R7 ;  /* 0x000000030a077824 */ /* 0x000fc400078e0207 */
[----:B------:R-:W-:Y:S02]  /*06b0*/  IMAD R24, R4, 0x12c, R24 ;  /* 0x0000012c04187824 */ /* 0x000fe400078e0218 */
[C---:B------:R-:W-:Y:S02]  /*06c0*/  IMAD R9, R10.reuse, 0x3, R13 ;  /* 0x000000030a097824 */ /* 0x040fe400078e020d */
[----:B------:R-:W-:Y:S02]  /*06d0*/  IMAD R11, R10, 0x3, R15 ;  /* 0x000000030a0b7824 */ /* 0x000fe400078e020f */
[----:B0-----:R-:W-:-:S04]  /*06e0*/  IMAD.WIDE R2, R3, 0x4, R16 ;  /* 0x0000000403027825 */ /* 0x001fc800078e0210 */
[----:B------:R-:W-:Y:S02]  /*06f0*/  IMAD R13, R10, 0x3, R20 ;  /* 0x000000030a0d7824 */ /* 0x000fe400078e0214 */
[----:B------:R-:W-:-:S04]  /*0700*/  IMAD.WIDE R4, R5, 0x4, R16 ;  /* 0x0000000405047825 */ /* 0x000fc800078e0210 */
[----:B------:R-:W-:Y:S02]  /*0710*/  IMAD R15, R10, 0x3, R22 ;  /* 0x000000030a0f7824 */ /* 0x000fe400078e0216 */
[----:B------:R-:W-:-:S04]  /*0720*/  IMAD.WIDE R6, R7, 0x4, R16 ;  /* 0x0000000407067825 */ /* 0x000fc800078e0210 */
[----:B------:R-:W-:Y:S02]  /*0730*/  IMAD R20, R10, 0x3, R24 ;  /* 0x000000030a147824 */ /* 0x000fe400078e0218 */
[----:B------:R-:W-:-:S04]  /*0740*/  IMAD.WIDE R8, R9, 0x4, R16 ;  /* 0x0000000409087825 */ /* 0x000fc800078e0210 */
[----:B------:R-:W-:-:S04]  /*0750*/  IMAD.WIDE R10, R11, 0x4, R16 ;  /* 0x000000040b0a7825 */ /* 0x000fc800078e0210 */
[----:B------:R-:W-:-:S04]  /*0760*/  IMAD.WIDE R12, R13, 0x4, R16 ;  /* 0x000000040d0c7825 */ /* 0x000fc800078e0210 */
[----:B------:R-:W-:-:S04]  /*0770*/  IMAD.WIDE R14, R15, 0x4, R16 ;  /* 0x000000040f0e7825 */ /* 0x000fc800078e0210 */
[----:B------:R-:W-:Y:S01]  /*0780*/  IMAD.WIDE R16, R20, 0x4, R16 ;  /* 0x0000000414107825 */ /* 0x000fe200078e0210 */
[----:B--2---:R0:W-:Y:S04]  /*0790*/  @P1 STG.E desc[UR6][R2.64], R19 ;  /* 0x0000001302001986 */ /* 0x0041e8000c101906 */
[----:B------:R0:W-:Y:S04]  /*07a0*/  @P2 STG.E desc[UR6][R4.64], R21 ;  /* 0x0000001504002986 */ /* 0x0001e8000c101906 */
[----:B----4-:R0:W-:Y:S04]  /*07b0*/  @P3 STG.E desc[UR6][R6.64], R23 ;  /* 0x0000001706003986 */ /* 0x0101e8000c101906 */
[----:B------:R0:W-:Y:S04]  /*07c0*/  @P4 STG.E desc[UR6][R8.64], R25 ;  /* 0x0000001908004986 */ /* 0x0001e8000c101906 */
[----:B---3--:R0:W-:Y:S04]  /*07d0*/  @P5 STG.E desc[UR6][R10.64], R0 ;  /* 0x000000000a005986 */ /* 0x0081e8000c101906 */
[----:B------:R0:W-:Y:S04]  /*07e0*/  @P6 STG.E desc[UR6][R12.64], R29 ;  /* 0x0000001d0c006986 */ /* 0x0001e8000c101906 */
[----:B------:R0:W-:Y:S02]  /*07f0*/  @P0 STG.E desc[UR6][R14.64], R27 ;  /* 0x0000001b0e000986 */ /* 0x0001e4000c101906 */
[----:B0-----:R-:W-:Y:S05]  /*0800*/  @!P0 EXIT ;  /* 0x000000000000894d */ /* 0x001fea0003800000 */
[----:B-----5:R-:W-:Y:S01]  /*0810*/  STG.E desc[UR6][R16.64], R18 ;  /* 0x0000001210007986 */ /* 0x020fe2000c101906 */
[----:B------:R-:W-:Y:S05]  /*0820*/  EXIT ;  /* 0x000000000000794d */ /* 0x000fea0003800000 */
.L_x_0:
[----:B------:R-:W-:-:S00]  /*0830*/  BRA `(.L_x_0) ;  /* 0xfffffffc00fc7947 */ /* 0x000fc0000383ffff */
[----:B------:R-:W-:-:S00]  /*0840*/  NOP ;  /* 0x0000000000007918 */ /* 0x000fc00000000000 */
        /* <DEDUP_REMOVED lines=11> */
.L_x_1:


//--------------------- .nv.constant0.triton_poi_fused_reflection_pad2d_3 --------------------------
	.section	.nv.constant0.triton_poi_fused_reflection_pad2d_3,"a",@progbits
	.sectionflags	@""
	.align	4
.nv.constant0.triton_poi_fused_reflection_pad2d_3:
	.zero		552
